//
// Generated by NVIDIA NVVM Compiler
//
// Compiler Build ID: CL-36424714
// Cuda compilation tools, release 13.0, V13.0.88
// Based on NVVM 20.0.0
//

.version 9.0
.target sm_100
.address_size 64

	// .globl	_Z13forwardHiddenPdS_S_S_

.visible .entry _Z13forwardHiddenPdS_S_S_(
	.param .u64 .ptr .align 1 _Z13forwardHiddenPdS_S_S__param_0,
	.param .u64 .ptr .align 1 _Z13forwardHiddenPdS_S_S__param_1,
	.param .u64 .ptr .align 1 _Z13forwardHiddenPdS_S_S__param_2,
	.param .u64 .ptr .align 1 _Z13forwardHiddenPdS_S_S__param_3
)
{
	.reg .pred 	%p<3>;
	.reg .b32 	%r<6>;
	.reg .b64 	%rd<23>;
	.reg .b64 	%fd<53>;

	ld.param.u64 	%rd7, [_Z13forwardHiddenPdS_S_S__param_0];
	ld.param.u64 	%rd8, [_Z13forwardHiddenPdS_S_S__param_1];
	ld.param.u64 	%rd9, [_Z13forwardHiddenPdS_S_S__param_2];
	ld.param.u64 	%rd10, [_Z13forwardHiddenPdS_S_S__param_3];
	mov.u32 	%r1, %tid.x;
	setp.gt.u32 	%p1, %r1, 127;
	@%p1 bra 	$L__BB0_4;
	cvta.to.global.u64 	%rd11, %rd8;
	mul.wide.u32 	%rd12, %r1, 8;
	add.s64 	%rd13, %rd11, %rd12;
	ld.global.f64 	%fd52, [%rd13];
	mul.wide.u32 	%rd14, %r1, 6272;
	cvta.to.global.u64 	%rd15, %rd7;
	add.s64 	%rd16, %rd14, %rd15;
	add.s64 	%rd22, %rd16, 64;
	cvta.to.global.u64 	%rd17, %rd9;
	add.s64 	%rd21, %rd17, 64;
	mov.b32 	%r5, 0;
$L__BB0_2:
	ld.global.f64 	%fd4, [%rd22+-64];
	ld.global.f64 	%fd5, [%rd21+-64];
	fma.rn.f64 	%fd6, %fd4, %fd5, %fd52;
	ld.global.f64 	%fd7, [%rd22+-56];
	ld.global.f64 	%fd8, [%rd21+-56];
	fma.rn.f64 	%fd9, %fd7, %fd8, %fd6;
	ld.global.f64 	%fd10, [%rd22+-48];
	ld.global.f64 	%fd11, [%rd21+-48];
	fma.rn.f64 	%fd12, %fd10, %fd11, %fd9;
	ld.global.f64 	%fd13, [%rd22+-40];
	ld.global.f64 	%fd14, [%rd21+-40];
	fma.rn.f64 	%fd15, %fd13, %fd14, %fd12;
	ld.global.f64 	%fd16, [%rd22+-32];
	ld.global.f64 	%fd17, [%rd21+-32];
	fma.rn.f64 	%fd18, %fd16, %fd17, %fd15;
	ld.global.f64 	%fd19, [%rd22+-24];
	ld.global.f64 	%fd20, [%rd21+-24];
	fma.rn.f64 	%fd21, %fd19, %fd20, %fd18;
	ld.global.f64 	%fd22, [%rd22+-16];
	ld.global.f64 	%fd23, [%rd21+-16];
	fma.rn.f64 	%fd24, %fd22, %fd23, %fd21;
	ld.global.f64 	%fd25, [%rd22+-8];
	ld.global.f64 	%fd26, [%rd21+-8];
	fma.rn.f64 	%fd27, %fd25, %fd26, %fd24;
	ld.global.f64 	%fd28, [%rd22];
	ld.global.f64 	%fd29, [%rd21];
	fma.rn.f64 	%fd30, %fd28, %fd29, %fd27;
	ld.global.f64 	%fd31, [%rd22+8];
	ld.global.f64 	%fd32, [%rd21+8];
	fma.rn.f64 	%fd33, %fd31, %fd32, %fd30;
	ld.global.f64 	%fd34, [%rd22+16];
	ld.global.f64 	%fd35, [%rd21+16];
	fma.rn.f64 	%fd36, %fd34, %fd35, %fd33;
	ld.global.f64 	%fd37, [%rd22+24];
	ld.global.f64 	%fd38, [%rd21+24];
	fma.rn.f64 	%fd39, %fd37, %fd38, %fd36;
	ld.global.f64 	%fd40, [%rd22+32];
	ld.global.f64 	%fd41, [%rd21+32];
	fma.rn.f64 	%fd42, %fd40, %fd41, %fd39;
	ld.global.f64 	%fd43, [%rd22+40];
	ld.global.f64 	%fd44, [%rd21+40];
	fma.rn.f64 	%fd45, %fd43, %fd44, %fd42;
	ld.global.f64 	%fd46, [%rd22+48];
	ld.global.f64 	%fd47, [%rd21+48];
	fma.rn.f64 	%fd48, %fd46, %fd47, %fd45;
	ld.global.f64 	%fd49, [%rd22+56];
	ld.global.f64 	%fd50, [%rd21+56];
	fma.rn.f64 	%fd52, %fd49, %fd50, %fd48;
	add.s32 	%r5, %r5, 16;
	add.s64 	%rd22, %rd22, 128;
	add.s64 	%rd21, %rd21, 128;
	setp.ne.s32 	%p2, %r5, 784;
	@%p2 bra 	$L__BB0_2;
	max.f64 	%fd51, %fd52, 0d0000000000000000;
	cvta.to.global.u64 	%rd18, %rd10;
	add.s64 	%rd20, %rd18, %rd12;
	st.global.f64 	[%rd20], %fd51;
$L__BB0_4:
	ret;

}
	// .globl	_Z13forwardOutputPdS_S_S_
.visible .entry _Z13forwardOutputPdS_S_S_(
	.param .u64 .ptr .align 1 _Z13forwardOutputPdS_S_S__param_0,
	.param .u64 .ptr .align 1 _Z13forwardOutputPdS_S_S__param_1,
	.param .u64 .ptr .align 1 _Z13forwardOutputPdS_S_S__param_2,
	.param .u64 .ptr .align 1 _Z13forwardOutputPdS_S_S__param_3
)
{
	.reg .pred 	%p<3>;
	.reg .b32 	%r<6>;
	.reg .b64 	%rd<23>;
	.reg .b64 	%fd<52>;

	ld.param.u64 	%rd7, [_Z13forwardOutputPdS_S_S__param_0];
	ld.param.u64 	%rd8, [_Z13forwardOutputPdS_S_S__param_1];
	ld.param.u64 	%rd9, [_Z13forwardOutputPdS_S_S__param_2];
	ld.param.u64 	%rd10, [_Z13forwardOutputPdS_S_S__param_3];
	mov.u32 	%r1, %tid.x;
	setp.gt.u32 	%p1, %r1, 9;
	@%p1 bra 	$L__BB1_4;
	cvta.to.global.u64 	%rd11, %rd8;
	mul.wide.u32 	%rd12, %r1, 8;
	add.s64 	%rd13, %rd11, %rd12;
	ld.global.f64 	%fd51, [%rd13];
	mul.wide.u32 	%rd14, %r1, 1024;
	cvta.to.global.u64 	%rd15, %rd7;
	add.s64 	%rd16, %rd14, %rd15;
	add.s64 	%rd22, %rd16, 64;
	cvta.to.global.u64 	%rd17, %rd9;
	add.s64 	%rd21, %rd17, 64;
	mov.b32 	%r5, 0;
$L__BB1_2:
	ld.global.f64 	%fd4, [%rd22+-64];
	ld.global.f64 	%fd5, [%rd21+-64];
	fma.rn.f64 	%fd6, %fd4, %fd5, %fd51;
	ld.global.f64 	%fd7, [%rd22+-56];
	ld.global.f64 	%fd8, [%rd21+-56];
	fma.rn.f64 	%fd9, %fd7, %fd8, %fd6;
	ld.global.f64 	%fd10, [%rd22+-48];
	ld.global.f64 	%fd11, [%rd21+-48];
	fma.rn.f64 	%fd12, %fd10, %fd11, %fd9;
	ld.global.f64 	%fd13, [%rd22+-40];
	ld.global.f64 	%fd14, [%rd21+-40];
	fma.rn.f64 	%fd15, %fd13, %fd14, %fd12;
	ld.global.f64 	%fd16, [%rd22+-32];
	ld.global.f64 	%fd17, [%rd21+-32];
	fma.rn.f64 	%fd18, %fd16, %fd17, %fd15;
	ld.global.f64 	%fd19, [%rd22+-24];
	ld.global.f64 	%fd20, [%rd21+-24];
	fma.rn.f64 	%fd21, %fd19, %fd20, %fd18;
	ld.global.f64 	%fd22, [%rd22+-16];
	ld.global.f64 	%fd23, [%rd21+-16];
	fma.rn.f64 	%fd24, %fd22, %fd23, %fd21;
	ld.global.f64 	%fd25, [%rd22+-8];
	ld.global.f64 	%fd26, [%rd21+-8];
	fma.rn.f64 	%fd27, %fd25, %fd26, %fd24;
	ld.global.f64 	%fd28, [%rd22];
	ld.global.f64 	%fd29, [%rd21];
	fma.rn.f64 	%fd30, %fd28, %fd29, %fd27;
	ld.global.f64 	%fd31, [%rd22+8];
	ld.global.f64 	%fd32, [%rd21+8];
	fma.rn.f64 	%fd33, %fd31, %fd32, %fd30;
	ld.global.f64 	%fd34, [%rd22+16];
	ld.global.f64 	%fd35, [%rd21+16];
	fma.rn.f64 	%fd36, %fd34, %fd35, %fd33;
	ld.global.f64 	%fd37, [%rd22+24];
	ld.global.f64 	%fd38, [%rd21+24];
	fma.rn.f64 	%fd39, %fd37, %fd38, %fd36;
	ld.global.f64 	%fd40, [%rd22+32];
	ld.global.f64 	%fd41, [%rd21+32];
	fma.rn.f64 	%fd42, %fd40, %fd41, %fd39;
	ld.global.f64 	%fd43, [%rd22+40];
	ld.global.f64 	%fd44, [%rd21+40];
	fma.rn.f64 	%fd45, %fd43, %fd44, %fd42;
	ld.global.f64 	%fd46, [%rd22+48];
	ld.global.f64 	%fd47, [%rd21+48];
	fma.rn.f64 	%fd48, %fd46, %fd47, %fd45;
	ld.global.f64 	%fd49, [%rd22+56];
	ld.global.f64 	%fd50, [%rd21+56];
	fma.rn.f64 	%fd51, %fd49, %fd50, %fd48;
	add.s32 	%r5, %r5, 16;
	add.s64 	%rd22, %rd22, 128;
	add.s64 	%rd21, %rd21, 128;
	setp.ne.s32 	%p2, %r5, 128;
	@%p2 bra 	$L__BB1_2;
	cvta.to.global.u64 	%rd18, %rd10;
	add.s64 	%rd20, %rd18, %rd12;
	st.global.f64 	[%rd20], %fd51;
$L__BB1_4:
	ret;

}
	// .globl	_Z22computeOutputGradientsPdS_S_
.visible .entry _Z22computeOutputGradientsPdS_S_(
	.param .u64 .ptr .align 1 _Z22computeOutputGradientsPdS_S__param_0,
	.param .u64 .ptr .align 1 _Z22computeOutputGradientsPdS_S__param_1,
	.param .u64 .ptr .align 1 _Z22computeOutputGradientsPdS_S__param_2
)
{
	.reg .pred 	%p<2>;
	.reg .b32 	%r<2>;
	.reg .b64 	%rd<11>;
	.reg .b64 	%fd<4>;

	ld.param.u64 	%rd1, [_Z22computeOutputGradientsPdS_S__param_0];
	ld.param.u64 	%rd2, [_Z22computeOutputGradientsPdS_S__param_1];
	ld.param.u64 	%rd3, [_Z22computeOutputGradientsPdS_S__param_2];
	mov.u32 	%r1, %tid.x;
	setp.gt.u32 	%p1, %r1, 9;
	@%p1 bra 	$L__BB2_2;
	cvta.to.global.u64 	%rd4, %rd1;
	cvta.to.global.u64 	%rd5, %rd2;
	cvta.to.global.u64 	%rd6, %rd3;
	mul.wide.u32 	%rd7, %r1, 8;
	add.s64 	%rd8, %rd4, %rd7;
	ld.global.f64 	%fd1, [%rd8];
	add.s64 	%rd9, %rd5, %rd7;
	ld.global.f64 	%fd2, [%rd9];
	sub.f64 	%fd3, %fd1, %fd2;
	add.s64 	%rd10, %rd6, %rd7;
	st.global.f64 	[%rd10], %fd3;
$L__BB2_2:
	ret;

}
	// .globl	_Z22computeHiddenGradientsPdS_S_S_
.visible .entry _Z22computeHiddenGradientsPdS_S_S_(
	.param .u64 .ptr .align 1 _Z22computeHiddenGradientsPdS_S_S__param_0,
	.param .u64 .ptr .align 1 _Z22computeHiddenGradientsPdS_S_S__param_1,
	.param .u64 .ptr .align 1 _Z22computeHiddenGradientsPdS_S_S__param_2,
	.param .u64 .ptr .align 1 _Z22computeHiddenGradientsPdS_S_S__param_3
)
{
	.reg .pred 	%p<3>;
	.reg .b32 	%r<2>;
	.reg .b64 	%rd<13>;
	.reg .b64 	%fd<33>;

	ld.param.u64 	%rd1, [_Z22computeHiddenGradientsPdS_S_S__param_0];
	ld.param.u64 	%rd2, [_Z22computeHiddenGradientsPdS_S_S__param_1];
	ld.param.u64 	%rd3, [_Z22computeHiddenGradientsPdS_S_S__param_2];
	ld.param.u64 	%rd4, [_Z22computeHiddenGradientsPdS_S_S__param_3];
	mov.u32 	%r1, %tid.x;
	setp.gt.u32 	%p1, %r1, 127;
	@%p1 bra 	$L__BB3_2;
	cvta.to.global.u64 	%rd5, %rd3;
	cvta.to.global.u64 	%rd6, %rd4;
	cvta.to.global.u64 	%rd7, %rd1;
	cvta.to.global.u64 	%rd8, %rd2;
	mul.wide.u32 	%rd9, %r1, 8;
	add.s64 	%rd10, %rd7, %rd9;
	ld.global.f64 	%fd1, [%rd10];
	ld.global.f64 	%fd2, [%rd8];
	fma.rn.f64 	%fd3, %fd1, %fd2, 0d0000000000000000;
	ld.global.f64 	%fd4, [%rd10+1024];
	ld.global.f64 	%fd5, [%rd8+8];
	fma.rn.f64 	%fd6, %fd4, %fd5, %fd3;
	ld.global.f64 	%fd7, [%rd10+2048];
	ld.global.f64 	%fd8, [%rd8+16];
	fma.rn.f64 	%fd9, %fd7, %fd8, %fd6;
	ld.global.f64 	%fd10, [%rd10+3072];
	ld.global.f64 	%fd11, [%rd8+24];
	fma.rn.f64 	%fd12, %fd10, %fd11, %fd9;
	ld.global.f64 	%fd13, [%rd10+4096];
	ld.global.f64 	%fd14, [%rd8+32];
	fma.rn.f64 	%fd15, %fd13, %fd14, %fd12;
	ld.global.f64 	%fd16, [%rd10+5120];
	ld.global.f64 	%fd17, [%rd8+40];
	fma.rn.f64 	%fd18, %fd16, %fd17, %fd15;
	ld.global.f64 	%fd19, [%rd10+6144];
	ld.global.f64 	%fd20, [%rd8+48];
	fma.rn.f64 	%fd21, %fd19, %fd20, %fd18;
	ld.global.f64 	%fd22, [%rd10+7168];
	ld.global.f64 	%fd23, [%rd8+56];
	fma.rn.f64 	%fd24, %fd22, %fd23, %fd21;
	ld.global.f64 	%fd25, [%rd10+8192];
	ld.global.f64 	%fd26, [%rd8+64];
	fma.rn.f64 	%fd27, %fd25, %fd26, %fd24;
	ld.global.f64 	%fd28, [%rd10+9216];
	ld.global.f64 	%fd29, [%rd8+72];
	fma.rn.f64 	%fd30, %fd28, %fd29, %fd27;
	add.s64 	%rd11, %rd5, %rd9;
	ld.global.f64 	%fd31, [%rd11];
	setp.gt.f64 	%p2, %fd31, 0d0000000000000000;
	selp.f64 	%fd32, %fd30, 0d0000000000000000, %p2;
	add.s64 	%rd12, %rd6, %rd9;
	st.global.f64 	[%rd12], %fd32;
$L__BB3_2:
	ret;

}
	// .globl	_Z17updateOutputLayerPdS_S_S_
.visible .entry _Z17updateOutputLayerPdS_S_S_(
	.param .u64 .ptr .align 1 _Z17updateOutputLayerPdS_S_S__param_0,
	.param .u64 .ptr .align 1 _Z17updateOutputLayerPdS_S_S__param_1,
	.param .u64 .ptr .align 1 _Z17updateOutputLayerPdS_S_S__param_2,
	.param .u64 .ptr .align 1 _Z17updateOutputLayerPdS_S_S__param_3
)
{
	.reg .pred 	%p<7>;
	.reg .b32 	%r<6>;
	.reg .b64 	%rd<17>;
	.reg .b64 	%fd<9>;

	ld.param.u64 	%rd2, [_Z17updateOutputLayerPdS_S_S__param_0];
	ld.param.u64 	%rd3, [_Z17updateOutputLayerPdS_S_S__param_1];
	ld.param.u64 	%rd5, [_Z17updateOutputLayerPdS_S_S__param_2];
	ld.param.u64 	%rd4, [_Z17updateOutputLayerPdS_S_S__param_3];
	cvta.to.global.u64 	%rd6, %rd5;
	mov.u32 	%r1, %ctaid.x;
	mov.u32 	%r3, %tid.x;
	setp.gt.u32 	%p1, %r1, 9;
	setp.gt.u32 	%p2, %r3, 127;
	mul.wide.u32 	%rd7, %r1, 8;
	add.s64 	%rd1, %rd6, %rd7;
	or.pred  	%p3, %p1, %p2;
	@%p3 bra 	$L__BB4_2;
	cvta.to.global.u64 	%rd8, %rd4;
	cvta.to.global.u64 	%rd9, %rd2;
	ld.global.f64 	%fd1, [%rd1];
	mul.f64 	%fd2, %fd1, 0dBF847AE147AE147B;
	mul.wide.u32 	%rd10, %r3, 8;
	add.s64 	%rd11, %rd8, %rd10;
	ld.global.f64 	%fd3, [%rd11];
	shl.b32 	%r4, %r1, 7;
	add.s32 	%r5, %r4, %r3;
	mul.wide.u32 	%rd12, %r5, 8;
	add.s64 	%rd13, %rd9, %rd12;
	ld.global.f64 	%fd4, [%rd13];
	fma.rn.f64 	%fd5, %fd2, %fd3, %fd4;
	st.global.f64 	[%rd13], %fd5;
$L__BB4_2:
	setp.gt.u32 	%p4, %r1, 9;
	setp.ne.s32 	%p5, %r3, 0;
	or.pred  	%p6, %p5, %p4;
	@%p6 bra 	$L__BB4_4;
	ld.global.f64 	%fd6, [%rd1];
	cvta.to.global.u64 	%rd14, %rd3;
	add.s64 	%rd16, %rd14, %rd7;
	ld.global.f64 	%fd7, [%rd16];
	fma.rn.f64 	%fd8, %fd6, 0dBF847AE147AE147B, %fd7;
	st.global.f64 	[%rd16], %fd8;
$L__BB4_4:
	ret;

}
	// .globl	_Z17updateHiddenLayerPdS_S_S_
.visible .entry _Z17updateHiddenLayerPdS_S_S_(
	.param .u64 .ptr .align 1 _Z17updateHiddenLayerPdS_S_S__param_0,
	.param .u64 .ptr .align 1 _Z17updateHiddenLayerPdS_S_S__param_1,
	.param .u64 .ptr .align 1 _Z17updateHiddenLayerPdS_S_S__param_2,
	.param .u64 .ptr .align 1 _Z17updateHiddenLayerPdS_S_S__param_3
)
{
	.reg .pred 	%p<7>;
	.reg .b32 	%r<5>;
	.reg .b64 	%rd<17>;
	.reg .b64 	%fd<9>;

	ld.param.u64 	%rd2, [_Z17updateHiddenLayerPdS_S_S__param_0];
	ld.param.u64 	%rd3, [_Z17updateHiddenLayerPdS_S_S__param_1];
	ld.param.u64 	%rd5, [_Z17updateHiddenLayerPdS_S_S__param_2];
	ld.param.u64 	%rd4, [_Z17updateHiddenLayerPdS_S_S__param_3];
	cvta.to.global.u64 	%rd6, %rd5;
	mov.u32 	%r1, %ctaid.x;
	mov.u32 	%r3, %tid.x;
	setp.gt.u32 	%p1, %r1, 127;
	setp.gt.u32 	%p2, %r3, 783;
	mul.wide.u32 	%rd7, %r1, 8;
	add.s64 	%rd1, %rd6, %rd7;
	or.pred  	%p3, %p1, %p2;
	@%p3 bra 	$L__BB5_2;
	cvta.to.global.u64 	%rd8, %rd4;
	cvta.to.global.u64 	%rd9, %rd2;
	ld.global.f64 	%fd1, [%rd1];
	mul.f64 	%fd2, %fd1, 0dBF847AE147AE147B;
	mul.wide.u32 	%rd10, %r3, 8;
	add.s64 	%rd11, %rd8, %rd10;
	ld.global.f64 	%fd3, [%rd11];
	mad.lo.s32 	%r4, %r1, 784, %r3;
	mul.wide.u32 	%rd12, %r4, 8;
	add.s64 	%rd13, %rd9, %rd12;
	ld.global.f64 	%fd4, [%rd13];
	fma.rn.f64 	%fd5, %fd2, %fd3, %fd4;
	st.global.f64 	[%rd13], %fd5;
$L__BB5_2:
	setp.gt.u32 	%p4, %r1, 127;
	setp.ne.s32 	%p5, %r3, 0;
	or.pred  	%p6, %p5, %p4;
	@%p6 bra 	$L__BB5_4;
	ld.global.f64 	%fd6, [%rd1];
	cvta.to.global.u64 	%rd14, %rd3;
	add.s64 	%rd16, %rd14, %rd7;
	ld.global.f64 	%fd7, [%rd16];
	fma.rn.f64 	%fd8, %fd6, 0dBF847AE147AE147B, %fd7;
	st.global.f64 	[%rd16], %fd8;
$L__BB5_4:
	ret;

}


// ===== COMPILED SASS (sm_100) =====

	.target	sm_100

	.elftype	@"ET_EXEC"


//--------------------- .note.nv.tkinfo           --------------------------
	.section	.note.nv.tkinfo,"",@"SHT_NOTE"
	.sectionflags	@"SHF_NOTE_NV_TKINFO"
	.tkinfo
        /*0018*/ 	.word	0x00000002
        /*0030*/ 	.string	""
        /*0030*/ 	.string	"ptxas"
        /*0030*/ 	.string	"Cuda compilation tools, release 13.0, V13.0.88"
        /*0030*/ 	.string	"Build cuda_13.0.r13.0/compiler.36424714_0"
        /*0030*/ 	.string	"-arch sm_100 -m 64 "



//--------------------- .note.nv.cuinfo           --------------------------
	.section	.note.nv.cuinfo,"",@"SHT_NOTE"
	.sectionflags	@"SHF_NOTE_NV_CUINFO"
        /*0018*/ 	.short	0x0002
        /*001a*/ 	.short	0x0064
        /*001c*/ 	.short	0x0082
	.zero		2


//--------------------- .nv.info                  --------------------------
	.section	.nv.info,"",@"SHT_CUDA_INFO"
	.align	4


	//----- nvinfo : EIATTR_REGCOUNT
	.align		4
        /*0000*/ 	.byte	0x04, 0x2f
        /*0002*/ 	.short	(.L_1 - .L_0)
	.align		4
.L_0:
        /*0004*/ 	.word	index@(_Z13forwardHiddenPdS_S_S_)
        /*0008*/ 	.word	0x0000001a


	//----- nvinfo : EIATTR_FRAME_SIZE
	.align		4
.L_1:
        /*000c*/ 	.byte	0x04, 0x11
        /*000e*/ 	.short	(.L_3 - .L_2)
	.align		4
.L_2:
        /*0010*/ 	.word	index@(_Z13forwardHiddenPdS_S_S_)
        /*0014*/ 	.word	0x00000000


	//----- nvinfo : EIATTR_REGCOUNT
	.align		4
.L_3:
        /*0018*/ 	.byte	0x04, 0x2f
        /*001a*/ 	.short	(.L_5 - .L_4)
	.align		4
.L_4:
        /*001c*/ 	.word	index@(_Z13forwardOutputPdS_S_S_)
        /*0020*/ 	.word	0x0000001a


	//----- nvinfo : EIATTR_FRAME_SIZE
	.align		4
.L_5:
        /*0024*/ 	.byte	0x04, 0x11
        /*0026*/ 	.short	(.L_7 - .L_6)
	.align		4
.L_6:
        /*0028*/ 	.word	index@(_Z13forwardOutputPdS_S_S_)
        /*002c*/ 	.word	0x00000000


	//----- nvinfo : EIATTR_REGCOUNT
	.align		4
.L_7:
        /*0030*/ 	.byte	0x04, 0x2f
        /*0032*/ 	.short	(.L_9 - .L_8)
	.align		4
.L_8:
        /*0034*/ 	.word	index@(_Z22computeOutputGradientsPdS_S_)
        /*0038*/ 	.word	0x0000000e


	//----- nvinfo : EIATTR_FRAME_SIZE
	.align		4
.L_9:
        /*003c*/ 	.byte	0x04, 0x11
        /*003e*/ 	.short	(.L_11 - .L_10)
	.align		4
.L_10:
        /*0040*/ 	.word	index@(_Z22computeOutputGradientsPdS_S_)
        /*0044*/ 	.word	0x00000000


	//----- nvinfo : EIATTR_REGCOUNT
	.align		4
.L_11:
        /*0048*/ 	.byte	0x04, 0x2f
        /*004a*/ 	.short	(.L_13 - .L_12)
	.align		4
.L_12:
        /*004c*/ 	.word	index@(_Z22computeHiddenGradientsPdS_S_S_)
        /*0050*/ 	.word	0x00000020


	//----- nvinfo : EIATTR_FRAME_SIZE
	.align		4
.L_13:
        /*0054*/ 	.byte	0x04, 0x11
        /*0056*/ 	.short	(.L_15 - .L_14)
	.align		4
.L_14:
        /*0058*/ 	.word	index@(_Z22computeHiddenGradientsPdS_S_S_)
        /*005c*/ 	.word	0x00000000


	//----- nvinfo : EIATTR_REGCOUNT
	.align		4
.L_15:
        /*0060*/ 	.byte	0x04, 0x2f
        /*0062*/ 	.short	(.L_17 - .L_16)
	.align		4
.L_16:
        /*0064*/ 	.word	index@(_Z17updateOutputLayerPdS_S_S_)
        /*0068*/ 	.word	0x00000010


	//----- nvinfo : EIATTR_FRAME_SIZE
	.align		4
.L_17:
        /*006c*/ 	.byte	0x04, 0x11
        /*006e*/ 	.short	(.L_19 - .L_18)
	.align		4
.L_18:
        /*0070*/ 	.word	index@(_Z17updateOutputLayerPdS_S_S_)
        /*0074*/ 	.word	0x00000000


	//----- nvinfo : EIATTR_REGCOUNT
	.align		4
.L_19:
        /*0078*/ 	.byte	0x04, 0x2f
        /*007a*/ 	.short	(.L_21 - .L_20)
	.align		4
.L_20:
        /*007c*/ 	.word	index@(_Z17updateHiddenLayerPdS_S_S_)
        /*0080*/ 	.word	0x00000010


	//----- nvinfo : EIATTR_FRAME_SIZE
	.align		4
.L_21:
        /*0084*/ 	.byte	0x04, 0x11
        /*0086*/ 	.short	(.L_23 - .L_22)
	.align		4
.L_22:
        /*0088*/ 	.word	index@(_Z17updateHiddenLayerPdS_S_S_)
        /*008c*/ 	.word	0x00000000


	//----- nvinfo : EIATTR_MIN_STACK_SIZE
	.align		4
.L_23:
        /*0090*/ 	.byte	0x04, 0x12
        /*0092*/ 	.short	(.L_25 - .L_24)
	.align		4
.L_24:
        /*0094*/ 	.word	index@(_Z17updateHiddenLayerPdS_S_S_)
        /*0098*/ 	.word	0x00000000


	//----- nvinfo : EIATTR_MIN_STACK_SIZE
	.align		4
.L_25:
        /*009c*/ 	.byte	0x04, 0x12
        /*009e*/ 	.short	(.L_27 - .L_26)
	.align		4
.L_26:
        /*00a0*/ 	.word	index@(_Z17updateOutputLayerPdS_S_S_)
        /*00a4*/ 	.word	0x00000000


	//----- nvinfo : EIATTR_MIN_STACK_SIZE
	.align		4
.L_27:
        /*00a8*/ 	.byte	0x04, 0x12
        /*00aa*/ 	.short	(.L_29 - .L_28)
	.align		4
.L_28:
        /*00ac*/ 	.word	index@(_Z22computeHiddenGradientsPdS_S_S_)
        /*00b0*/ 	.word	0x00000000


	//----- nvinfo : EIATTR_MIN_STACK_SIZE
	.align		4
.L_29:
        /*00b4*/ 	.byte	0x04, 0x12
        /*00b6*/ 	.short	(.L_31 - .L_30)
	.align		4
.L_30:
        /*00b8*/ 	.word	index@(_Z22computeOutputGradientsPdS_S_)
        /*00bc*/ 	.word	0x00000000


	//----- nvinfo : EIATTR_MIN_STACK_SIZE
	.align		4
.L_31:
        /*00c0*/ 	.byte	0x04, 0x12
        /*00c2*/ 	.short	(.L_33 - .L_32)
	.align		4
.L_32:
        /*00c4*/ 	.word	index@(_Z13forwardOutputPdS_S_S_)
        /*00c8*/ 	.word	0x00000000


	//----- nvinfo : EIATTR_MIN_STACK_SIZE
	.align		4
.L_33:
        /*00cc*/ 	.byte	0x04, 0x12
        /*00ce*/ 	.short	(.L_35 - .L_34)
	.align		4
.L_34:
        /*00d0*/ 	.word	index@(_Z13forwardHiddenPdS_S_S_)
        /*00d4*/ 	.word	0x00000000
.L_35:


//--------------------- .nv.compat                --------------------------
	.section	.nv.compat,"",@"SHT_CUDA_COMPAT_INFO"
	.align	4
        /*0000*/ 	.byte	0x02, 0x09, 0x00, 0x00, 0x02, 0x02, 0x01, 0x00, 0x02, 0x05, 0x05, 0x00, 0x03, 0x07, 0x01, 0x01
        /*0010*/ 	.byte	0x02, 0x03, 0x00, 0x00, 0x02, 0x06, 0x01, 0x00, 0x04, 0x0b, 0x08, 0x00, 0x01, 0x00, 0x00, 0x00
        /*0020*/ 	.byte	0x00, 0x00, 0x00, 0x00


//--------------------- .nv.info._Z17updateHiddenLayerPdS_S_S_ --------------------------
	.section	.nv.info._Z17updateHiddenLayerPdS_S_S_,"",@"SHT_CUDA_INFO"
	.sectionflags	@""
	.align	4


	//----- nvinfo : EIATTR_CUDA_API_VERSION
	.align		4
        /*0000*/ 	.byte	0x04, 0x37
        /*0002*/ 	.short	(.L_37 - .L_36)
.L_36:
        /*0004*/ 	.word	0x00000082


	//----- nvinfo : EIATTR_KPARAM_INFO
	.align		4
.L_37:
        /*0008*/ 	.byte	0x04, 0x17
        /*000a*/ 	.short	(.L_39 - .L_38)
.L_38:
        /*000c*/ 	.word	0x00000000
        /*0010*/ 	.short	0x0003
        /*0012*/ 	.short	0x0018
        /*0014*/ 	.byte	0x00, 0xf5, 0x21, 0x00


	//----- nvinfo : EIATTR_KPARAM_INFO
	.align		4
.L_39:
        /*0018*/ 	.byte	0x04, 0x17
        /*001a*/ 	.short	(.L_41 - .L_40)
.L_40:
        /*001c*/ 	.word	0x00000000
        /*0020*/ 	.short	0x0002
        /*0022*/ 	.short	0x0010
        /*0024*/ 	.byte	0x00, 0xf5, 0x21, 0x00


	//----- nvinfo : EIATTR_KPARAM_INFO
	.align		4
.L_41:
        /*0028*/ 	.byte	0x04, 0x17
        /*002a*/ 	.short	(.L_43 - .L_42)
.L_42:
        /*002c*/ 	.word	0x00000000
        /*0030*/ 	.short	0x0001
        /*0032*/ 	.short	0x0008
        /*0034*/ 	.byte	0x00, 0xf5, 0x21, 0x00


	//----- nvinfo : EIATTR_KPARAM_INFO
	.align		4
.L_43:
        /*0038*/ 	.byte	0x04, 0x17
        /*003a*/ 	.short	(.L_45 - .L_44)
.L_44:
        /*003c*/ 	.word	0x00000000
        /*0040*/ 	.short	0x0000
        /*0042*/ 	.short	0x0000
        /*0044*/ 	.byte	0x00, 0xf5, 0x21, 0x00


	//----- nvinfo : EIATTR_SPARSE_MMA_MASK
	.align		4
.L_45:
        /*0048*/ 	.byte	0x03, 0x50
        /*004a*/ 	.short	0x0000


	//----- nvinfo : EIATTR_MAXREG_COUNT
	.align		4
        /*004c*/ 	.byte	0x03, 0x1b
        /*004e*/ 	.short	0x00ff


	//----- nvinfo : EIATTR_MERCURY_ISA_VERSION
	.align		4
        /*0050*/ 	.byte	0x03, 0x5f
        /*0052*/ 	.short	0x0101


	//----- nvinfo : EIATTR_VRC_CTA_INIT_COUNT
	.align		4
        /*0054*/ 	.byte	0x02, 0x4a
	.zero		1
	.zero		1


	//----- nvinfo : EIATTR_EXIT_INSTR_OFFSETS
	.align		4
        /*0058*/ 	.byte	0x04, 0x1c
        /*005a*/ 	.short	(.L_47 - .L_46)


	//   ....[0]....
.L_46:
        /*005c*/ 	.word	0x000001a0


	//   ....[1]....
        /*0060*/ 	.word	0x00000230


	//----- nvinfo : EIATTR_CRS_STACK_SIZE
	.align		4
.L_47:
        /*0064*/ 	.byte	0x04, 0x1e
        /*0066*/ 	.short	(.L_49 - .L_48)
.L_48:
        /*0068*/ 	.word	0x00000000


	//----- nvinfo : EIATTR_CBANK_PARAM_SIZE
	.align		4
.L_49:
        /*006c*/ 	.byte	0x03, 0x19
        /*006e*/ 	.short	0x0020


	//----- nvinfo : EIATTR_PARAM_CBANK
	.align		4
        /*0070*/ 	.byte	0x04, 0x0a
        /*0072*/ 	.short	(.L_51 - .L_50)
	.align		4
.L_50:
        /*0074*/ 	.word	index@(.nv.constant0._Z17updateHiddenLayerPdS_S_S_)
        /*0078*/ 	.short	0x0380
        /*007a*/ 	.short	0x0020


	//----- nvinfo : EIATTR_SW_WAR
	.align		4
.L_51:
        /*007c*/ 	.byte	0x04, 0x36
        /*007e*/ 	.short	(.L_53 - .L_52)
.L_52:
        /*0080*/ 	.word	0x00000008
.L_53:


//--------------------- .nv.info._Z17updateOutputLayerPdS_S_S_ --------------------------
	.section	.nv.info._Z17updateOutputLayerPdS_S_S_,"",@"SHT_CUDA_INFO"
	.sectionflags	@""
	.align	4


	//----- nvinfo : EIATTR_CUDA_API_VERSION
	.align		4
        /*0000*/ 	.byte	0x04, 0x37
        /*0002*/ 	.short	(.L_55 - .L_54)
.L_54:
        /*0004*/ 	.word	0x00000082


	//----- nvinfo : EIATTR_KPARAM_INFO
	.align		4
.L_55:
        /*0008*/ 	.byte	0x04, 0x17
        /*000a*/ 	.short	(.L_57 - .L_56)
.L_56:
        /*000c*/ 	.word	0x00000000
        /*0010*/ 	.short	0x0003
        /*0012*/ 	.short	0x0018
        /*0014*/ 	.byte	0x00, 0xf5, 0x21, 0x00


	//----- nvinfo : EIATTR_KPARAM_INFO
	.align		4
.L_57:
        /*0018*/ 	.byte	0x04, 0x17
        /*001a*/ 	.short	(.L_59 - .L_58)
.L_58:
        /*001c*/ 	.word	0x00000000
        /*0020*/ 	.short	0x0002
        /*0022*/ 	.short	0x0010
        /*0024*/ 	.byte	0x00, 0xf5, 0x21, 0x00


	//----- nvinfo : EIATTR_KPARAM_INFO
	.align		4
.L_59:
        /*0028*/ 	.byte	0x04, 0x17
        /*002a*/ 	.short	(.L_61 - .L_60)
.L_60:
        /*002c*/ 	.word	0x00000000
        /*0030*/ 	.short	0x0001
        /*0032*/ 	.short	0x0008
        /*0034*/ 	.byte	0x00, 0xf5, 0x21, 0x00


	//----- nvinfo : EIATTR_KPARAM_INFO
	.align		4
.L_61:
        /*0038*/ 	.byte	0x04, 0x17
        /*003a*/ 	.short	(.L_63 - .L_62)
.L_62:
        /*003c*/ 	.word	0x00000000
        /*0040*/ 	.short	0x0000
        /*0042*/ 	.short	0x0000
        /*0044*/ 	.byte	0x00, 0xf5, 0x21, 0x00


	//----- nvinfo : EIATTR_SPARSE_MMA_MASK
	.align		4
.L_63:
        /*0048*/ 	.byte	0x03, 0x50
        /*004a*/ 	.short	0x0000


	//----- nvinfo : EIATTR_MAXREG_COUNT
	.align		4
        /*004c*/ 	.byte	0x03, 0x1b
        /*004e*/ 	.short	0x00ff


	//----- nvinfo : EIATTR_MERCURY_ISA_VERSION
	.align		4
        /*0050*/ 	.byte	0x03, 0x5f
        /*0052*/ 	.short	0x0101


	//----- nvinfo : EIATTR_VRC_CTA_INIT_COUNT
	.align		4
        /*0054*/ 	.byte	0x02, 0x4a
	.zero		1
	.zero		1


	//----- nvinfo : EIATTR_EXIT_INSTR_OFFSETS
	.align		4
        /*0058*/ 	.byte	0x04, 0x1c
        /*005a*/ 	.short	(.L_65 - .L_64)


	//   ....[0]....
.L_64:
        /*005c*/ 	.word	0x000001a0


	//   ....[1]....
        /*0060*/ 	.word	0x00000230


	//----- nvinfo : EIATTR_CRS_STACK_SIZE
	.align		4
.L_65:
        /*0064*/ 	.byte	0x04, 0x1e
        /*0066*/ 	.short	(.L_67 - .L_66)
.L_66:
        /*0068*/ 	.word	0x00000000


	//----- nvinfo : EIATTR_CBANK_PARAM_SIZE
	.align		4
.L_67:
        /*006c*/ 	.byte	0x03, 0x19
        /*006e*/ 	.short	0x0020


	//----- nvinfo : EIATTR_PARAM_CBANK
	.align		4
        /*0070*/ 	.byte	0x04, 0x0a
        /*0072*/ 	.short	(.L_69 - .L_68)
	.align		4
.L_68:
        /*0074*/ 	.word	index@(.nv.constant0._Z17updateOutputLayerPdS_S_S_)
        /*0078*/ 	.short	0x0380
        /*007a*/ 	.short	0x0020


	//----- nvinfo : EIATTR_SW_WAR
	.align		4
.L_69:
        /*007c*/ 	.byte	0x04, 0x36
        /*007e*/ 	.short	(.L_71 - .L_70)
.L_70:
        /*0080*/ 	.word	0x00000008
.L_71:


//--------------------- .nv.info._Z22computeHiddenGradientsPdS_S_S_ --------------------------
	.section	.nv.info._Z22computeHiddenGradientsPdS_S_S_,"",@"SHT_CUDA_INFO"
	.sectionflags	@""
	.align	4


	//----- nvinfo : EIATTR_CUDA_API_VERSION
	.align		4
        /*0000*/ 	.byte	0x04, 0x37
        /*0002*/ 	.short	(.L_73 - .L_72)
.L_72:
        /*0004*/ 	.word	0x00000082


	//----- nvinfo : EIATTR_KPARAM_INFO
	.align		4
.L_73:
        /*0008*/ 	.byte	0x04, 0x17
        /*000a*/ 	.short	(.L_75 - .L_74)
.L_74:
        /*000c*/ 	.word	0x00000000
        /*0010*/ 	.short	0x0003
        /*0012*/ 	.short	0x0018
        /*0014*/ 	.byte	0x00, 0xf5, 0x21, 0x00


	//----- nvinfo : EIATTR_KPARAM_INFO
	.align		4
.L_75:
        /*0018*/ 	.byte	0x04, 0x17
        /*001a*/ 	.short	(.L_77 - .L_76)
.L_76:
        /*001c*/ 	.word	0x00000000
        /*0020*/ 	.short	0x0002
        /*0022*/ 	.short	0x0010
        /*0024*/ 	.byte	0x00, 0xf5, 0x21, 0x00


	//----- nvinfo : EIATTR_KPARAM_INFO
	.align		4
.L_77:
        /*0028*/ 	.byte	0x04, 0x17
        /*002a*/ 	.short	(.L_79 - .L_78)
.L_78:
        /*002c*/ 	.word	0x00000000
        /*0030*/ 	.short	0x0001
        /*0032*/ 	.short	0x0008
        /*0034*/ 	.byte	0x00, 0xf5, 0x21, 0x00


	//----- nvinfo : EIATTR_KPARAM_INFO
	.align		4
.L_79:
        /*0038*/ 	.byte	0x04, 0x17
        /*003a*/ 	.short	(.L_81 - .L_80)
.L_80:
        /*003c*/ 	.word	0x00000000
        /*0040*/ 	.short	0x0000
        /*0042*/ 	.short	0x0000
        /*0044*/ 	.byte	0x00, 0xf5, 0x21, 0x00


	//----- nvinfo : EIATTR_SPARSE_MMA_MASK
	.align		4
.L_81:
        /*0048*/ 	.byte	0x03, 0x50
        /*004a*/ 	.short	0x0000


	//----- nvinfo : EIATTR_MAXREG_COUNT
	.align		4
        /*004c*/ 	.byte	0x03, 0x1b
        /*004e*/ 	.short	0x00ff


	//----- nvinfo : EIATTR_MERCURY_ISA_VERSION
	.align		4
        /*0050*/ 	.byte	0x03, 0x5f
        /*0052*/ 	.short	0x0101


	//----- nvinfo : EIATTR_VRC_CTA_INIT_COUNT
	.align		4
        /*0054*/ 	.byte	0x02, 0x4a
	.zero		1
	.zero		1


	//----- nvinfo : EIATTR_EXIT_INSTR_OFFSETS
	.align		4
        /*0058*/ 	.byte	0x04, 0x1c
        /*005a*/ 	.short	(.L_83 - .L_82)


	//   ....[0]....
.L_82:
        /*005c*/ 	.word	0x00000030


	//   ....[1]....
        /*0060*/ 	.word	0x000002f0


	//----- nvinfo : EIATTR_CBANK_PARAM_SIZE
	.align		4
.L_83:
        /*0064*/ 	.byte	0x03, 0x19
        /*0066*/ 	.short	0x0020


	//----- nvinfo : EIATTR_PARAM_CBANK
	.align		4
        /*0068*/ 	.byte	0x04, 0x0a
        /*006a*/ 	.short	(.L_85 - .L_84)
	.align		4
.L_84:
        /*006c*/ 	.word	index@(.nv.constant0._Z22computeHiddenGradientsPdS_S_S_)
        /*0070*/ 	.short	0x0380
        /*0072*/ 	.short	0x0020


	//----- nvinfo : EIATTR_SW_WAR
	.align		4
.L_85:
        /*0074*/ 	.byte	0x04, 0x36
        /*0076*/ 	.short	(.L_87 - .L_86)
.L_86:
        /*0078*/ 	.word	0x00000008
.L_87:


//--------------------- .nv.info._Z22computeOutputGradientsPdS_S_ --------------------------
	.section	.nv.info._Z22computeOutputGradientsPdS_S_,"",@"SHT_CUDA_INFO"
	.sectionflags	@""
	.align	4


	//----- nvinfo : EIATTR_CUDA_API_VERSION
	.align		4
        /*0000*/ 	.byte	0x04, 0x37
        /*0002*/ 	.short	(.L_89 - .L_88)
.L_88:
        /*0004*/ 	.word	0x00000082


	//----- nvinfo : EIATTR_KPARAM_INFO
	.align		4
.L_89:
        /*0008*/ 	.byte	0x04, 0x17
        /*000a*/ 	.short	(.L_91 - .L_90)
.L_90:
        /*000c*/ 	.word	0x00000000
        /*0010*/ 	.short	0x0002
        /*0012*/ 	.short	0x0010
        /*0014*/ 	.byte	0x00, 0xf5, 0x21, 0x00


	//----- nvinfo : EIATTR_KPARAM_INFO
	.align		4
.L_91:
        /*0018*/ 	.byte	0x04, 0x17
        /*001a*/ 	.short	(.L_93 - .L_92)
.L_92:
        /*001c*/ 	.word	0x00000000
        /*0020*/ 	.short	0x0001
        /*0022*/ 	.short	0x0008
        /*0024*/ 	.byte	0x00, 0xf5, 0x21, 0x00


	//----- nvinfo : EIATTR_KPARAM_INFO
	.align		4
.L_93:
        /*0028*/ 	.byte	0x04, 0x17
        /*002a*/ 	.short	(.L_95 - .L_94)
.L_94:
        /*002c*/ 	.word	0x00000000
        /*0030*/ 	.short	0x0000
        /*0032*/ 	.short	0x0000
        /*0034*/ 	.byte	0x00, 0xf5, 0x21, 0x00


	//----- nvinfo : EIATTR_SPARSE_MMA_MASK
	.align		4
.L_95:
        /*0038*/ 	.byte	0x03, 0x50
        /*003a*/ 	.short	0x0000


	//----- nvinfo : EIATTR_MAXREG_COUNT
	.align		4
        /*003c*/ 	.byte	0x03, 0x1b
        /*003e*/ 	.short	0x00ff


	//----- nvinfo : EIATTR_MERCURY_ISA_VERSION
	.align		4
        /*0040*/ 	.byte	0x03, 0x5f
        /*0042*/ 	.short	0x0101


	//----- nvinfo : EIATTR_VRC_CTA_INIT_COUNT
	.align		4
        /*0044*/ 	.byte	0x02, 0x4a
	.zero		1
	.zero		1


	//----- nvinfo : EIATTR_EXIT_INSTR_OFFSETS
	.align		4
        /*0048*/ 	.byte	0x04, 0x1c
        /*004a*/ 	.short	(.L_97 - .L_96)


	//   ....[0]....
.L_96:
        /*004c*/ 	.word	0x00000030


	//   ....[1]....
        /*0050*/ 	.word	0x000000f0


	//----- nvinfo : EIATTR_CBANK_PARAM_SIZE
	.align		4
.L_97:
        /*0054*/ 	.byte	0x03, 0x19
        /*0056*/ 	.short	0x0018


	//----- nvinfo : EIATTR_PARAM_CBANK
	.align		4
        /*0058*/ 	.byte	0x04, 0x0a
        /*005a*/ 	.short	(.L_99 - .L_98)
	.align		4
.L_98:
        /*005c*/ 	.word	index@(.nv.constant0._Z22computeOutputGradientsPdS_S_)
        /*0060*/ 	.short	0x0380
        /*0062*/ 	.short	0x0018


	//----- nvinfo : EIATTR_SW_WAR
	.align		4
.L_99:
        /*0064*/ 	.byte	0x04, 0x36
        /*0066*/ 	.short	(.L_101 - .L_100)
.L_100:
        /*0068*/ 	.word	0x00000008
.L_101:


//--------------------- .nv.info._Z13forwardOutputPdS_S_S_ --------------------------
	.section	.nv.info._Z13forwardOutputPdS_S_S_,"",@"SHT_CUDA_INFO"
	.sectionflags	@""
	.align	4


	//----- nvinfo : EIATTR_CUDA_API_VERSION
	.align		4
        /*0000*/ 	.byte	0x04, 0x37
        /*0002*/ 	.short	(.L_103 - .L_102)
.L_102:
        /*0004*/ 	.word	0x00000082


	//----- nvinfo : EIATTR_KPARAM_INFO
	.align		4
.L_103:
        /*0008*/ 	.byte	0x04, 0x17
        /*000a*/ 	.short	(.L_105 - .L_104)
.L_104:
        /*000c*/ 	.word	0x00000000
        /*0010*/ 	.short	0x0003
        /*0012*/ 	.short	0x0018
        /*0014*/ 	.byte	0x00, 0xf5, 0x21, 0x00


	//----- nvinfo : EIATTR_KPARAM_INFO
	.align		4
.L_105:
        /*0018*/ 	.byte	0x04, 0x17
        /*001a*/ 	.short	(.L_107 - .L_106)
.L_106:
        /*001c*/ 	.word	0x00000000
        /*0020*/ 	.short	0x0002
        /*0022*/ 	.short	0x0010
        /*0024*/ 	.byte	0x00, 0xf5, 0x21, 0x00


	//----- nvinfo : EIATTR_KPARAM_INFO
	.align		4
.L_107:
        /*0028*/ 	.byte	0x04, 0x17
        /*002a*/ 	.short	(.L_109 - .L_108)
.L_108:
        /*002c*/ 	.word	0x00000000
        /*0030*/ 	.short	0x0001
        /*0032*/ 	.short	0x0008
        /*0034*/ 	.byte	0x00, 0xf5, 0x21, 0x00


	//----- nvinfo : EIATTR_KPARAM_INFO
	.align		4
.L_109:
        /*0038*/ 	.byte	0x04, 0x17
        /*003a*/ 	.short	(.L_111 - .L_110)
.L_110:
        /*003c*/ 	.word	0x00000000
        /*0040*/ 	.short	0x0000
        /*0042*/ 	.short	0x0000
        /*0044*/ 	.byte	0x00, 0xf5, 0x21, 0x00


	//----- nvinfo : EIATTR_SPARSE_MMA_MASK
	.align		4
.L_111:
        /*0048*/ 	.byte	0x03, 0x50
        /*004a*/ 	.short	0x0000


	//----- nvinfo : EIATTR_MAXREG_COUNT
	.align		4
        /*004c*/ 	.byte	0x03, 0x1b
        /*004e*/ 	.short	0x00ff


	//----- nvinfo : EIATTR_MERCURY_ISA_VERSION
	.align		4
        /*0050*/ 	.byte	0x03, 0x5f
        /*0052*/ 	.short	0x0101


	//----- nvinfo : EIATTR_VRC_CTA_INIT_COUNT
	.align		4
        /*0054*/ 	.byte	0x02, 0x4a
	.zero		1
	.zero		1


	//----- nvinfo : EIATTR_EXIT_INSTR_OFFSETS
	.align		4
        /*0058*/ 	.byte	0x04, 0x1c
        /*005a*/ 	.short	(.L_113 - .L_112)


	//   ....[0]....
.L_112:
        /*005c*/ 	.word	0x00000030


	//   ....[1]....
        /*0060*/ 	.word	0x00000500


	//----- nvinfo : EIATTR_CBANK_PARAM_SIZE
	.align		4
.L_113:
        /*0064*/ 	.byte	0x03, 0x19
        /*0066*/ 	.short	0x0020


	//----- nvinfo : EIATTR_PARAM_CBANK
	.align		4
        /*0068*/ 	.byte	0x04, 0x0a
        /*006a*/ 	.short	(.L_115 - .L_114)
	.align		4
.L_114:
        /*006c*/ 	.word	index@(.nv.constant0._Z13forwardOutputPdS_S_S_)
        /*0070*/ 	.short	0x0380
        /*0072*/ 	.short	0x0020


	//----- nvinfo : EIATTR_SW_WAR
	.align		4
.L_115:
        /*0074*/ 	.byte	0x04, 0x36
        /*0076*/ 	.short	(.L_117 - .L_116)
.L_116:
        /*0078*/ 	.word	0x00000008
.L_117:


//--------------------- .nv.info._Z13forwardHiddenPdS_S_S_ --------------------------
	.section	.nv.info._Z13forwardHiddenPdS_S_S_,"",@"SHT_CUDA_INFO"
	.sectionflags	@""
	.align	4


	//----- nvinfo : EIATTR_CUDA_API_VERSION
	.align		4
        /*0000*/ 	.byte	0x04, 0x37
        /*0002*/ 	.short	(.L_119 - .L_118)
.L_118:
        /*0004*/ 	.word	0x00000082


	//----- nvinfo : EIATTR_KPARAM_INFO
	.align		4
.L_119:
        /*0008*/ 	.byte	0x04, 0x17
        /*000a*/ 	.short	(.L_121 - .L_120)
.L_120:
        /*000c*/ 	.word	0x00000000
        /*0010*/ 	.short	0x0003
        /*0012*/ 	.short	0x0018
        /*0014*/ 	.byte	0x00, 0xf5, 0x21, 0x00


	//----- nvinfo : EIATTR_KPARAM_INFO
	.align		4
.L_121:
        /*0018*/ 	.byte	0x04, 0x17
        /*001a*/ 	.short	(.L_123 - .L_122)
.L_122:
        /*001c*/ 	.word	0x00000000
        /*0020*/ 	.short	0x0002
        /*0022*/ 	.short	0x0010
        /*0024*/ 	.byte	0x00, 0xf5, 0x21, 0x00


	//----- nvinfo : EIATTR_KPARAM_INFO
	.align		4
.L_123:
        /*0028*/ 	.byte	0x04, 0x17
        /*002a*/ 	.short	(.L_125 - .L_124)
.L_124:
        /*002c*/ 	.word	0x00000000
        /*0030*/ 	.short	0x0001
        /*0032*/ 	.short	0x0008
        /*0034*/ 	.byte	0x00, 0xf5, 0x21, 0x00


	//----- nvinfo : EIATTR_KPARAM_INFO
	.align		4
.L_125:
        /*0038*/ 	.byte	0x04, 0x17
        /*003a*/ 	.short	(.L_127 - .L_126)
.L_126:
        /*003c*/ 	.word	0x00000000
        /*0040*/ 	.short	0x0000
        /*0042*/ 	.short	0x0000
        /*0044*/ 	.byte	0x00, 0xf5, 0x21, 0x00


	//----- nvinfo : EIATTR_SPARSE_MMA_MASK
	.align		4
.L_127:
        /*0048*/ 	.byte	0x03, 0x50
        /*004a*/ 	.short	0x0000


	//----- nvinfo : EIATTR_MAXREG_COUNT
	.align		4
        /*004c*/ 	.byte	0x03, 0x1b
        /*004e*/ 	.short	0x00ff


	//----- nvinfo : EIATTR_MERCURY_ISA_VERSION
	.align		4
        /*0050*/ 	.byte	0x03, 0x5f
        /*0052*/ 	.short	0x0101


	//----- nvinfo : EIATTR_VRC_CTA_INIT_COUNT
	.align		4
        /*0054*/ 	.byte	0x02, 0x4a
	.zero		1
	.zero		1


	//----- nvinfo : EIATTR_EXIT_INSTR_OFFSETS
	.align		4
        /*0058*/ 	.byte	0x04, 0x1c
        /*005a*/ 	.short	(.L_129 - .L_128)


	//   ....[0]....
.L_128:
        /*005c*/ 	.word	0x00000030


	//   ....[1]....
        /*0060*/ 	.word	0x00000570


	//----- nvinfo : EIATTR_CBANK_PARAM_SIZE
	.align		4
.L_129:
        /*0064*/ 	.byte	0x03, 0x19
        /*0066*/ 	.short	0x0020


	//----- nvinfo : EIATTR_PARAM_CBANK
	.align		4
        /*0068*/ 	.byte	0x04, 0x0a
        /*006a*/ 	.short	(.L_131 - .L_130)
	.align		4
.L_130:
        /*006c*/ 	.word	index@(.nv.constant0._Z13forwardHiddenPdS_S_S_)
        /*0070*/ 	.short	0x0380
        /*0072*/ 	.short	0x0020


	//----- nvinfo : EIATTR_SW_WAR
	.align		4
.L_131:
        /*0074*/ 	.byte	0x04, 0x36
        /*0076*/ 	.short	(.L_133 - .L_132)
.L_132:
        /*0078*/ 	.word	0x00000008
.L_133:


//--------------------- .nv.callgraph             --------------------------
	.section	.nv.callgraph,"",@"SHT_CUDA_CALLGRAPH"
	.align	4
	.sectionentsize	8
	.align		4
        /*0000*/ 	.word	0x00000000
	.align		4
        /*0004*/ 	.word	0xffffffff
	.align		4
        /*0008*/ 	.word	0x00000000
	.align		4
        /*000c*/ 	.word	0xfffffffe
	.align		4
        /*0010*/ 	.word	0x00000000
	.align		4
        /*0014*/ 	.word	0xfffffffd
	.align		4
        /*0018*/ 	.word	0x00000000
	.align		4
        /*001c*/ 	.word	0xfffffffc


//--------------------- .text._Z17updateHiddenLayerPdS_S_S_ --------------------------
	.section	.text._Z17updateHiddenLayerPdS_S_S_,"ax",@progbits
	.align	128
        .global         _Z17updateHiddenLayerPdS_S_S_
        .type           _Z17updateHiddenLayerPdS_S_S_,@function
        .size           _Z17updateHiddenLayerPdS_S_S_,(.L_x_12 - _Z17updateHiddenLayerPdS_S_S_)
        .other          _Z17updateHiddenLayerPdS_S_S_,@"STO_CUDA_ENTRY STV_DEFAULT"
_Z17updateHiddenLayerPdS_S_S_:
.text._Z17updateHiddenLayerPdS_S_S_:
[----:B------:R-:W-:Y:S01]  /*0000*/  LDC R1, c[0x0][0x37c] ;  /* 0x0000df00ff017b82 */ /* 0x000fe20000000800 */
[----:B------:R-:W0:Y:S07]  /*0010*/  S2R R0, SR_TID.X ;  /* 0x0000000000007919 */ /* 0x000e2e0000002100 */
[----:B------:R-:W1:Y:S01]  /*0020*/  LDC.64 R2, c[0x0][0x390] ;  /* 0x0000e400ff027b82 */ /* 0x000e620000000a00 */
[----:B------:R-:W2:Y:S01]  /*0030*/  LDCU.64 UR4, c[0x0][0x358] ;  /* 0x00006b00ff0477ac */ /* 0x000ea20008000a00 */
[----:B------:R-:W-:Y:S01]  /*0040*/  BSSY.RECONVERGENT B0, `(.L_x_0) ;  /* 0x0000015000007945 */ /* 0x000fe20003800200 */
[----:B------:R-:W3:Y:S01]  /*0050*/  S2R R13, SR_CTAID.X ;  /* 0x00000000000d7919 */ /* 0x000ee20000002500 */
[----:B0-----:R-:W-:-:S04]  /*0060*/  ISETP.GT.U32.AND P1, PT, R0, 0x30f, PT ;  /* 0x0000030f0000780c */ /* 0x001fc80003f24070 */
[C---:B---3--:R-:W-:Y:S01]  /*0070*/  ISETP.GT.U32.OR P1, PT, R13.reuse, 0x7f, P1 ;  /* 0x0000007f0d00780c */ /* 0x048fe20000f24470 */
[C---:B-1----:R-:W-:Y:S01]  /*0080*/  IMAD.WIDE.U32 R2, R13.reuse, 0x8, R2 ;  /* 0x000000080d027825 */ /* 0x042fe200078e0002 */
[----:B------:R-:W-:-:S04]  /*0090*/  ISETP.GT.U32.AND P0, PT, R13, 0x7f, PT ;  /* 0x0000007f0d00780c */ /* 0x000fc80003f04070 */
[----:B------:R-:W-:-:S07]  /*00a0*/  ISETP.NE.OR P0, PT, R0, RZ, P0 ;  /* 0x000000ff0000720c */ /* 0x000fce0000705670 */
[----:B--2---:R-:W-:Y:S06]  /*00b0*/  @P1 BRA `(.L_x_1) ;  /* 0x0000000000341947 */ /* 0x004fec0003800000 */
[----:B------:R-:W0:Y:S01]  /*00c0*/  LDC.64 R6, c[0x0][0x398] ;  /* 0x0000e600ff067b82 */ /* 0x000e220000000a00 */
[----:B------:R-:W-:Y:S01]  /*00d0*/  IMAD R11, R13, 0x310, R0 ;  /* 0x000003100d0b7824 */ /* 0x000fe200078e0200 */
[----:B------:R-:W2:Y:S06]  /*00e0*/  LDG.E.64 R4, desc[UR4][R2.64] ;  /* 0x0000000402047981 */ /* 0x000eac000c1e1b00 */
[----:B------:R-:W1:Y:S01]  /*00f0*/  LDC.64 R8, c[0x0][0x380] ;  /* 0x0000e000ff087b82 */ /* 0x000e620000000a00 */
[----:B0-----:R-:W-:-:S06]  /*0100*/  IMAD.WIDE.U32 R6, R0, 0x8, R6 ;  /* 0x0000000800067825 */ /* 0x001fcc00078e0006 */
[----:B------:R-:W3:Y:S01]  /*0110*/  LDG.E.64 R6, desc[UR4][R6.64] ;  /* 0x0000000406067981 */ /* 0x000ee2000c1e1b00 */
[----:B-1----:R-:W-:-:S05]  /*0120*/  IMAD.WIDE.U32 R8, R11, 0x8, R8 ;  /* 0x000000080b087825 */ /* 0x002fca00078e0008 */
[----:B------:R-:W3:Y:S01]  /*0130*/  LDG.E.64 R10, desc[UR4][R8.64] ;  /* 0x00000004080a7981 */ /* 0x000ee2000c1e1b00 */
[----:B------:R-:W-:Y:S01]  /*0140*/  UMOV UR6, 0x47ae147b ;  /* 0x47ae147b00067882 */ /* 0x000fe20000000000 */
[----:B------:R-:W-:Y:S02]  /*0150*/  UMOV UR7, 0x3f847ae1 ;  /* 0x3f847ae100077882 */ /* 0x000fe40000000000 */
[----:B--2---:R-:W-:-:S08]  /*0160*/  DMUL R4, R4, -UR6 ;  /* 0x8000000604047c28 */ /* 0x004fd00008000000 */
[----:B---3--:R-:W-:-:S07]  /*0170*/  DFMA R4, R4, R6, R10 ;  /* 0x000000060404722b */ /* 0x008fce000000000a */
[----:B------:R0:W-:Y:S04]  /*0180*/  STG.E.64 desc[UR4][R8.64], R4 ;  /* 0x0000000408007986 */ /* 0x0001e8000c101b04 */
.L_x_1:
[----:B------:R-:W-:Y:S05]  /*0190*/  BSYNC.RECONVERGENT B0 ;  /* 0x0000000000007941 */ /* 0x000fea0003800200 */
.L_x_0:
[----:B------:R-:W-:Y:S05]  /*01a0*/  @P0 EXIT ;  /* 0x000000000000094d */ /* 0x000fea0003800000 */
[----:B0-----:R-:W0:Y:S01]  /*01b0*/  LDC.64 R4, c[0x0][0x388] ;  /* 0x0000e200ff047b82 */ /* 0x001e220000000a00 */
[----:B------:R-:W2:Y:S01]  /*01c0*/  LDG.E.64 R2, desc[UR4][R2.64] ;  /* 0x0000000402027981 */ /* 0x000ea2000c1e1b00 */
[----:B0-----:R-:W-:-:S05]  /*01d0*/  IMAD.WIDE.U32 R4, R13, 0x8, R4 ;  /* 0x000000080d047825 */ /* 0x001fca00078e0004 */
[----:B------:R-:W2:Y:S01]  /*01e0*/  LDG.E.64 R6, desc[UR4][R4.64] ;  /* 0x0000000404067981 */ /* 0x000ea2000c1e1b00 */
[----:B------:R-:W-:Y:S01]  /*01f0*/  UMOV UR6, 0x47ae147b ;  /* 0x47ae147b00067882 */ /* 0x000fe20000000000 */
[----:B------:R-:W-:Y:S02]  /*0200*/  UMOV UR7, 0x3f847ae1 ;  /* 0x3f847ae100077882 */ /* 0x000fe40000000000 */
[----:B--2---:R-:W-:-:S07]  /*0210*/  DFMA R6, R2, -UR6, R6 ;  /* 0x8000000602067c2b */ /* 0x004fce0008000006 */
[----:B------:R-:W-:Y:S01]  /*0220*/  STG.E.64 desc[UR4][R4.64], R6 ;  /* 0x0000000604007986 */ /* 0x000fe2000c101b04 */
[----:B------:R-:W-:Y:S05]  /*0230*/  EXIT ;  /* 0x000000000000794d */ /* 0x000fea0003800000 */
.L_x_2:
[----:B------:R-:W-:-:S00]  /*0240*/  BRA `(.L_x_2) ;  /* 0xfffffffc00fc7947 */ /* 0x000fc0000383ffff */
[----:B------:R-:W-:-:S00]  /*0250*/  NOP ;  /* 0x0000000000007918 */ /* 0x000fc00000000000 */
        /* <DEDUP_REMOVED lines=10> */
.L_x_12:


//--------------------- .text._Z17updateOutputLayerPdS_S_S_ --------------------------
	.section	.text._Z17updateOutputLayerPdS_S_S_,"ax",@progbits
	.align	128
        .global         _Z17updateOutputLayerPdS_S_S_
        .type           _Z17updateOutputLayerPdS_S_S_,@function
        .size           _Z17updateOutputLayerPdS_S_S_,(.L_x_13 - _Z17updateOutputLayerPdS_S_S_)
        .other          _Z17updateOutputLayerPdS_S_S_,@"STO_CUDA_ENTRY STV_DEFAULT"
_Z17updateOutputLayerPdS_S_S_:
.text._Z17updateOutputLayerPdS_S_S_:
        /* <DEDUP_REMOVED lines=13> */
[----:B------:R-:W-:Y:S01]  /*00d0*/  LEA R11, R13, R0, 0x7 ;  /* 0x000000000d0b7211 */ /* 0x000fe200078e38ff */
        /* <DEDUP_REMOVED lines=11> */
.L_x_4:
[----:B------:R-:W-:Y:S05]  /*0190*/  BSYNC.RECONVERGENT B0 ;  /* 0x0000000000007941 */ /* 0x000fea0003800200 */
.L_x_3:
        /* <DEDUP_REMOVED lines=10> */
.L_x_5:
        /* <DEDUP_REMOVED lines=12> */
.L_x_13:


//--------------------- .text._Z22computeHiddenGradientsPdS_S_S_ --------------------------
	.section	.text._Z22computeHiddenGradientsPdS_S_S_,"ax",@progbits
	.align	128
        .global         _Z22computeHiddenGradientsPdS_S_S_
        .type           _Z22computeHiddenGradientsPdS_S_S_,@function
        .size           _Z22computeHiddenGradientsPdS_S_S_,(.L_x_14 - _Z22computeHiddenGradientsPdS_S_S_)
        .other          _Z22computeHiddenGradientsPdS_S_S_,@"STO_CUDA_ENTRY STV_DEFAULT"
_Z22computeHiddenGradientsPdS_S_S_:
.text._Z22computeHiddenGradientsPdS_S_S_:
[----:B------:R-:W-:Y:S01]  /*0000*/  LDC R1, c[0x0][0x37c] ;  /* 0x0000df00ff017b82 */ /* 0x000fe20000000800 */
[----:B------:R-:W0:Y:S02]  /*0010*/  S2R R21, SR_TID.X ;  /* 0x0000000000157919 */ /* 0x000e240000002100 */
[----:B0-----:R-:W-:-:S13]  /*0020*/  ISETP.GT.U32.AND P0, PT, R21, 0x7f, PT ;  /* 0x0000007f1500780c */ /* 0x001fda0003f04070 */
[----:B------:R-:W-:Y:S05]  /*0030*/  @P0 EXIT ;  /* 0x000000000000094d */ /* 0x000fea0003800000 */
[----:B------:R-:W0:Y:S01]  /*0040*/  LDC.64 R4, c[0x0][0x380] ;  /* 0x0000e000ff047b82 */ /* 0x000e220000000a00 */
[----:B------:R-:W1:Y:S07]  /*0050*/  LDCU.64 UR4, c[0x0][0x358] ;  /* 0x00006b00ff0477ac */ /* 0x000e6e0008000a00 */
[----:B------:R-:W2:Y:S01]  /*0060*/  LDC.64 R8, c[0x0][0x388] ;  /* 0x0000e200ff087b82 */ /* 0x000ea20000000a00 */
[----:B0-----:R-:W-:-:S05]  /*0070*/  IMAD.WIDE.U32 R4, R21, 0x8, R4 ;  /* 0x0000000815047825 */ /* 0x001fca00078e0004 */
[----:B-1----:R-:W3:Y:S04]  /*0080*/  LDG.E.64 R2, desc[UR4][R4.64] ;  /* 0x0000000404027981 */ /* 0x002ee8000c1e1b00 */
[----:B--2---:R-:W3:Y:S04]  /*0090*/  LDG.E.64 R16, desc[UR4][R8.64] ;  /* 0x0000000408107981 */ /* 0x004ee8000c1e1b00 */
[----:B------:R-:W2:Y:S04]  /*00a0*/  LDG.E.64 R26, desc[UR4][R8.64+0x8] ;  /* 0x00000804081a7981 */ /* 0x000ea8000c1e1b00 */
[----:B------:R-:W2:Y:S04]  /*00b0*/  LDG.E.64 R18, desc[UR4][R4.64+0x400] ;  /* 0x0004000404127981 */ /* 0x000ea8000c1e1b00 */
[----:B------:R-:W4:Y:S04]  /*00c0*/  LDG.E.64 R6, desc[UR4][R8.64+0x10] ;  /* 0x0000100408067981 */ /* 0x000f28000c1e1b00 */
[----:B------:R-:W4:Y:S04]  /*00d0*/  LDG.E.64 R14, desc[UR4][R4.64+0x800] ;  /* 0x00080004040e7981 */ /* 0x000f28000c1e1b00 */
[----:B------:R-:W5:Y:S04]  /*00e0*/  LDG.E.64 R10, desc[UR4][R8.64+0x18] ;  /* 0x00001804080a7981 */ /* 0x000f68000c1e1b00 */
[----:B------:R-:W5:Y:S04]  /*00f0*/  LDG.E.64 R12, desc[UR4][R4.64+0xc00] ;  /* 0x000c0004040c7981 */ /* 0x000f68000c1e1b00 */
[----:B------:R-:W5:Y:S04]  /*0100*/  LDG.E.64 R22, desc[UR4][R8.64+0x20] ;  /* 0x0000200408167981 */ /* 0x000f68000c1e1b00 */
[----:B------:R-:W5:Y:S04]  /*0110*/  LDG.E.64 R24, desc[UR4][R4.64+0x1000] ;  /* 0x0010000404187981 */ /* 0x000f68000c1e1b00 */
[----:B------:R-:W5:Y:S01]  /*0120*/  LDG.E.64 R28, desc[UR4][R8.64+0x48] ;  /* 0x00004804081c7981 */ /* 0x000f62000c1e1b00 */
[----:B---3--:R-:W-:-:S03]  /*0130*/  DFMA R2, R2, R16, RZ ;  /* 0x000000100202722b */ /* 0x008fc600000000ff */
[----:B------:R-:W3:Y:S05]  /*0140*/  LDG.E.64 R16, desc[UR4][R8.64+0x30] ;  /* 0x0000300408107981 */ /* 0x000eea000c1e1b00 */
[----:B--2---:R-:W-:Y:S02]  /*0150*/  DFMA R26, R18, R26, R2 ;  /* 0x0000001a121a722b */ /* 0x004fe40000000002 */
[----:B------:R-:W2:Y:S04]  /*0160*/  LDG.E.64 R2, desc[UR4][R8.64+0x28] ;  /* 0x0000280408027981 */ /* 0x000ea8000c1e1b00 */
[----:B------:R-:W2:Y:S02]  /*0170*/  LDG.E.64 R18, desc[UR4][R4.64+0x1400] ;  /* 0x0014000404127981 */ /* 0x000ea4000c1e1b00 */
[----:B----4-:R-:W-:Y:S01]  /*0180*/  DFMA R26, R14, R6, R26 ;  /* 0x000000060e1a722b */ /* 0x010fe2000000001a */
[----:B------:R-:W0:Y:S01]  /*0190*/  LDC.64 R6, c[0x0][0x390] ;  /* 0x0000e400ff067b82 */ /* 0x000e220000000a00 */
[----:B------:R-:W3:Y:S06]  /*01a0*/  LDG.E.64 R14, desc[UR4][R4.64+0x1800] ;  /* 0x00180004040e7981 */ /* 0x000eec000c1e1b00 */
[----:B-----5:R-:W-:Y:S01]  /*01b0*/  DFMA R26, R12, R10, R26 ;  /* 0x0000000a0c1a722b */ /* 0x020fe2000000001a */
[----:B------:R-:W4:Y:S04]  /*01c0*/  LDG.E.64 R12, desc[UR4][R8.64+0x38] ;  /* 0x00003804080c7981 */ /* 0x000f28000c1e1b00 */
[----:B------:R-:W4:Y:S03]  /*01d0*/  LDG.E.64 R10, desc[UR4][R4.64+0x1c00] ;  /* 0x001c0004040a7981 */ /* 0x000f26000c1e1b00 */
[----:B------:R-:W-:Y:S01]  /*01e0*/  DFMA R26, R24, R22, R26 ;  /* 0x00000016181a722b */ /* 0x000fe2000000001a */
[----:B------:R-:W5:Y:S04]  /*01f0*/  LDG.E.64 R22, desc[UR4][R8.64+0x40] ;  /* 0x0000400408167981 */ /* 0x000f68000c1e1b00 */
[----:B------:R-:W5:Y:S01]  /*0200*/  LDG.E.64 R24, desc[UR4][R4.64+0x2000] ;  /* 0x0020000404187981 */ /* 0x000f62000c1e1b00 */
[----:B0-----:R-:W-:-:S03]  /*0210*/  IMAD.WIDE.U32 R6, R21, 0x8, R6 ;  /* 0x0000000815067825 */ /* 0x001fc600078e0006 */
[----:B------:R-:W5:Y:S04]  /*0220*/  LDG.E.64 R4, desc[UR4][R4.64+0x2400] ;  /* 0x0024000404047981 */ /* 0x000f68000c1e1b00 */
[----:B------:R-:W5:Y:S01]  /*0230*/  LDG.E.64 R6, desc[UR4][R6.64] ;  /* 0x0000000406067981 */ /* 0x000f62000c1e1b00 */
[----:B--2---:R-:W-:-:S08]  /*0240*/  DFMA R2, R18, R2, R26 ;  /* 0x000000021202722b */ /* 0x004fd0000000001a */
[----:B---3--:R-:W-:-:S08]  /*0250*/  DFMA R2, R14, R16, R2 ;  /* 0x000000100e02722b */ /* 0x008fd00000000002 */
[----:B----4-:R-:W-:Y:S01]  /*0260*/  DFMA R2, R10, R12, R2 ;  /* 0x0000000c0a02722b */ /* 0x010fe20000000002 */
[----:B------:R-:W0:Y:S07]  /*0270*/  LDC.64 R10, c[0x0][0x398] ;  /* 0x0000e600ff0a7b82 */ /* 0x000e2e0000000a00 */
[----:B-----5:R-:W-:-:S08]  /*0280*/  DFMA R2, R24, R22, R2 ;  /* 0x000000161802722b */ /* 0x020fd00000000002 */
[----:B------:R-:W-:Y:S02]  /*0290*/  DFMA R2, R4, R28, R2 ;  /* 0x0000001c0402722b */ /* 0x000fe40000000002 */
[----:B------:R-:W-:-:S08]  /*02a0*/  DSETP.GT.AND P0, PT, R6, RZ, PT ;  /* 0x000000ff0600722a */ /* 0x000fd00003f04000 */
[----:B------:R-:W-:Y:S02]  /*02b0*/  FSEL R8, R2, RZ, P0 ;  /* 0x000000ff02087208 */ /* 0x000fe40000000000 */
[----:B------:R-:W-:Y:S01]  /*02c0*/  FSEL R9, R3, RZ, P0 ;  /* 0x000000ff03097208 */ /* 0x000fe20000000000 */
[----:B0-----:R-:W-:-:S05]  /*02d0*/  IMAD.WIDE.U32 R2, R21, 0x8, R10 ;  /* 0x0000000815027825 */ /* 0x001fca00078e000a */
[----:B------:R-:W-:Y:S01]  /*02e0*/  STG.E.64 desc[UR4][R2.64], R8 ;  /* 0x0000000802007986 */ /* 0x000fe2000c101b04 */
[----:B------:R-:W-:Y:S05]  /*02f0*/  EXIT ;  /* 0x000000000000794d */ /* 0x000fea0003800000 */
.L_x_6:
        /* <DEDUP_REMOVED lines=16> */
.L_x_14:


//--------------------- .text._Z22computeOutputGradientsPdS_S_ --------------------------
	.section	.text._Z22computeOutputGradientsPdS_S_,"ax",@progbits
	.align	128
        .global         _Z22computeOutputGradientsPdS_S_
        .type           _Z22computeOutputGradientsPdS_S_,@function
        .size           _Z22computeOutputGradientsPdS_S_,(.L_x_15 - _Z22computeOutputGradientsPdS_S_)
        .other          _Z22computeOutputGradientsPdS_S_,@"STO_CUDA_ENTRY STV_DEFAULT"
_Z22computeOutputGradientsPdS_S_:
.text._Z22computeOutputGradientsPdS_S_:
[----:B------:R-:W-:Y:S01]  /*0000*/  LDC R1, c[0x0][0x37c] ;  /* 0x0000df00ff017b82 */ /* 0x000fe20000000800 */
[----:B------:R-:W0:Y:S02]  /*0010*/  S2R R11, SR_TID.X ;  /* 0x00000000000b7919 */ /* 0x000e240000002100 */
[----:B0-----:R-:W-:-:S13]  /*0020*/  ISETP.GT.U32.AND P0, PT, R11, 0x9, PT ;  /* 0x000000090b00780c */ /* 0x001fda0003f04070 */
[----:B------:R-:W-:Y:S05]  /*0030*/  @P0 EXIT ;  /* 0x000000000000094d */ /* 0x000fea0003800000 */
[----:B------:R-:W0:Y:S01]  /*0040*/  LDC.64 R2, c[0x0][0x380] ;  /* 0x0000e000ff027b82 */ /* 0x000e220000000a00 */
[----:B------:R-:W1:Y:S07]  /*0050*/  LDCU.64 UR4, c[0x0][0x358] ;  /* 0x00006b00ff0477ac */ /* 0x000e6e0008000a00 */
[----:B------:R-:W2:Y:S08]  /*0060*/  LDC.64 R4, c[0x0][0x388] ;  /* 0x0000e200ff047b82 */ /* 0x000eb00000000a00 */
[----:B------:R-:W3:Y:S01]  /*0070*/  LDC.64 R8, c[0x0][0x390] ;  /* 0x0000e400ff087b82 */ /* 0x000ee20000000a00 */
[----:B0-----:R-:W-:-:S06]  /*0080*/  IMAD.WIDE.U32 R2, R11, 0x8, R2 ;  /* 0x000000080b027825 */ /* 0x001fcc00078e0002 */
[----:B-1----:R-:W4:Y:S01]  /*0090*/  LDG.E.64 R2, desc[UR4][R2.64] ;  /* 0x0000000402027981 */ /* 0x002f22000c1e1b00 */
[----:B--2---:R-:W-:-:S06]  /*00a0*/  IMAD.WIDE.U32 R4, R11, 0x8, R4 ;  /* 0x000000080b047825 */ /* 0x004fcc00078e0004 */
[----:B------:R-:W4:Y:S01]  /*00b0*/  LDG.E.64 R4, desc[UR4][R4.64] ;  /* 0x0000000404047981 */ /* 0x000f22000c1e1b00 */
[----:B---3--:R-:W-:Y:S01]  /*00c0*/  IMAD.WIDE.U32 R8, R11, 0x8, R8 ;  /* 0x000000080b087825 */ /* 0x008fe200078e0008 */
[----:B----4-:R-:W-:-:S07]  /*00d0*/  DADD R6, R2, -R4 ;  /* 0x0000000002067229 */ /* 0x010fce0000000804 */
[----:B------:R-:W-:Y:S01]  /*00e0*/  STG.E.64 desc[UR4][R8.64], R6 ;  /* 0x0000000608007986 */ /* 0x000fe2000c101b04 */
[----:B------:R-:W-:Y:S05]  /*00f0*/  EXIT ;  /* 0x000000000000794d */ /* 0x000fea0003800000 */
.L_x_7:
        /* <DEDUP_REMOVED lines=16> */
.L_x_15:


//--------------------- .text._Z13forwardOutputPdS_S_S_ --------------------------
	.section	.text._Z13forwardOutputPdS_S_S_,"ax",@progbits
	.align	128
        .global         _Z13forwardOutputPdS_S_S_
        .type           _Z13forwardOutputPdS_S_S_,@function
        .size           _Z13forwardOutputPdS_S_S_,(.L_x_16 - _Z13forwardOutputPdS_S_S_)
        .other          _Z13forwardOutputPdS_S_S_,@"STO_CUDA_ENTRY STV_DEFAULT"
_Z13forwardOutputPdS_S_S_:
.text._Z13forwardOutputPdS_S_S_:
[----:B------:R-:W-:Y:S01]  /*0000*/  LDC R1, c[0x0][0x37c] ;  /* 0x0000df00ff017b82 */ /* 0x000fe20000000800 */
[----:B------:R-:W0:Y:S02]  /*0010*/  S2R R0, SR_TID.X ;  /* 0x0000000000007919 */ /* 0x000e240000002100 */
[----:B0-----:R-:W-:-:S13]  /*0020*/  ISETP.GT.U32.AND P0, PT, R0, 0x9, PT ;  /* 0x000000090000780c */ /* 0x001fda0003f04070 */
[----:B------:R-:W-:Y:S05]  /*0030*/  @P0 EXIT ;  /* 0x000000000000094d */ /* 0x000fea0003800000 */
[----:B------:R-:W0:Y:S01]  /*0040*/  LDC.64 R6, c[0x0][0x388] ;  /* 0x0000e200ff067b82 */ /* 0x000e220000000a00 */
[----:B------:R-:W1:Y:S01]  /*0050*/  LDCU.64 UR6, c[0x0][0x358] ;  /* 0x00006b00ff0677ac */ /* 0x000e620008000a00 */
[----:B------:R-:W2:Y:S06]  /*0060*/  LDCU.64 UR4, c[0x0][0x390] ;  /* 0x00007200ff0477ac */ /* 0x000eac0008000a00 */
[----:B------:R-:W3:Y:S01]  /*0070*/  LDC.64 R2, c[0x0][0x380] ;  /* 0x0000e000ff027b82 */ /* 0x000ee20000000a00 */
[----:B0-----:R-:W-:-:S06]  /*0080*/  IMAD.WIDE.U32 R6, R0, 0x8, R6 ;  /* 0x0000000800067825 */ /* 0x001fcc00078e0006 */
[----:B-1----:R-:W5:Y:S01]  /*0090*/  LDG.E.64 R6, desc[UR6][R6.64] ;  /* 0x0000000606067981 */ /* 0x002f62000c1e1b00 */
[----:B--2---:R-:W-:Y:S01]  /*00a0*/  UIADD3 UR4, UP0, UPT, UR4, 0x40, URZ ;  /* 0x0000004004047890 */ /* 0x004fe2000ff1e0ff */
[----:B---3--:R-:W-:-:S03]  /*00b0*/  IMAD.WIDE.U32 R2, R0, 0x400, R2 ;  /* 0x0000040000027825 */ /* 0x008fc600078e0002 */
[----:B------:R-:W-:Y:S01]  /*00c0*/  UIADD3.X UR5, UPT, UPT, URZ, UR5, URZ, UP0, !UPT ;  /* 0x00000005ff057290 */ /* 0x000fe200087fe4ff */
[----:B------:R-:W-:Y:S02]  /*00d0*/  IADD3 R14, P0, PT, R2, 0x40, RZ ;  /* 0x00000040020e7810 */ /* 0x000fe40007f1e0ff */
[----:B------:R-:W-:Y:S01]  /*00e0*/  MOV R8, UR4 ;  /* 0x0000000400087c02 */ /* 0x000fe20008000f00 */
[----:B------:R-:W-:Y:S02]  /*00f0*/  UMOV UR4, URZ ;  /* 0x000000ff00047c82 */ /* 0x000fe40008000000 */
[----:B------:R-:W-:Y:S02]  /*0100*/  IMAD.U32 R9, RZ, RZ, UR5 ;  /* 0x00000005ff097e24 */ /* 0x000fe4000f8e00ff */
[----:B------:R-:W-:-:S07]  /*0110*/  IMAD.X R15, RZ, RZ, R3, P0 ;  /* 0x000000ffff0f7224 */ /* 0x000fce00000e0603 */
.L_x_8:
[----:B------:R-:W-:Y:S01]  /*0120*/  MOV R2, R14 ;  /* 0x0000000e00027202 */ /* 0x000fe20000000f00 */
[----:B------:R-:W-:Y:S01]  /*0130*/  IMAD.MOV.U32 R3, RZ, RZ, R15 ;  /* 0x000000ffff037224 */ /* 0x000fe200078e000f */
[----:B------:R-:W-:Y:S01]  /*0140*/  MOV R4, R8 ;  /* 0x0000000800047202 */ /* 0x000fe20000000f00 */
[----:B------:R-:W-:-:S03]  /*0150*/  IMAD.MOV.U32 R5, RZ, RZ, R9 ;  /* 0x000000ffff057224 */ /* 0x000fc600078e0009 */
[----:B------:R-:W2:Y:S04]  /*0160*/  LDG.E.64 R8, desc[UR6][R2.64+-0x40] ;  /* 0xffffc00602087981 */ /* 0x000ea8000c1e1b00 */
[----:B------:R-:W2:Y:S04]  /*0170*/  LDG.E.64 R22, desc[UR6][R4.64+-0x40] ;  /* 0xffffc00604167981 */ /* 0x000ea8000c1e1b00 */
[----:B------:R-:W3:Y:S04]  /*0180*/  LDG.E.64 R16, desc[UR6][R2.64+-0x38] ;  /* 0xffffc80602107981 */ /* 0x000ee8000c1e1b00 */
[----:B------:R-:W3:Y:S04]  /*0190*/  LDG.E.64 R14, desc[UR6][R4.64+-0x38] ;  /* 0xffffc806040e7981 */ /* 0x000ee8000c1e1b00 */
[----:B------:R-:W4:Y:S04]  /*01a0*/  LDG.E.64 R18, desc[UR6][R2.64+-0x30] ;  /* 0xffffd00602127981 */ /* 0x000f28000c1e1b00 */
[----:B------:R-:W4:Y:S04]  /*01b0*/  LDG.E.64 R20, desc[UR6][R4.64+-0x30] ;  /* 0xffffd00604147981 */ /* 0x000f28000c1e1b00 */
[----:B------:R-:W4:Y:S04]  /*01c0*/  LDG.E.64 R10, desc[UR6][R2.64+-0x28] ;  /* 0xffffd806020a7981 */ /* 0x000f28000c1e1b00 */
[----:B------:R-:W4:Y:S01]  /*01d0*/  LDG.E.64 R12, desc[UR6][R4.64+-0x28] ;  /* 0xffffd806040c7981 */ /* 0x000f22000c1e1b00 */
[----:B--2--5:R-:W-:-:S03]  /*01e0*/  DFMA R22, R8, R22, R6 ;  /* 0x000000160816722b */ /* 0x024fc60000000006 */
[----:B------:R-:W2:Y:S04]  /*01f0*/  LDG.E.64 R6, desc[UR6][R2.64+-0x20] ;  /* 0xffffe00602067981 */ /* 0x000ea8000c1e1b00 */
[----:B------:R-:W2:Y:S01]  /*0200*/  LDG.E.64 R8, desc[UR6][R4.64+-0x20] ;  /* 0xffffe00604087981 */ /* 0x000ea2000c1e1b00 */
[----:B---3--:R-:W-:-:S03]  /*0210*/  DFMA R22, R16, R14, R22 ;  /* 0x0000000e1016722b */ /* 0x008fc60000000016 */
[----:B------:R-:W3:Y:S04]  /*0220*/  LDG.E.64 R14, desc[UR6][R2.64+-0x18] ;  /* 0xffffe806020e7981 */ /* 0x000ee8000c1e1b00 */
[----:B------:R-:W3:Y:S01]  /*0230*/  LDG.E.64 R16, desc[UR6][R4.64+-0x18] ;  /* 0xffffe80604107981 */ /* 0x000ee2000c1e1b00 */
[----:B----4-:R-:W-:-:S03]  /*0240*/  DFMA R22, R18, R20, R22 ;  /* 0x000000141216722b */ /* 0x010fc60000000016 */
[----:B------:R-:W4:Y:S04]  /*0250*/  LDG.E.64 R18, desc[UR6][R2.64+-0x10] ;  /* 0xfffff00602127981 */ /* 0x000f28000c1e1b00 */
[----:B------:R-:W4:Y:S01]  /*0260*/  LDG.E.64 R20, desc[UR6][R4.64+-0x10] ;  /* 0xfffff00604147981 */ /* 0x000f22000c1e1b00 */
[----:B------:R-:W-:-:S03]  /*0270*/  DFMA R22, R10, R12, R22 ;  /* 0x0000000c0a16722b */ /* 0x000fc60000000016 */
[----:B------:R-:W4:Y:S04]  /*0280*/  LDG.E.64 R10, desc[UR6][R2.64+-0x8] ;  /* 0xfffff806020a7981 */ /* 0x000f28000c1e1b00 */
[----:B------:R-:W4:Y:S01]  /*0290*/  LDG.E.64 R12, desc[UR6][R4.64+-0x8] ;  /* 0xfffff806040c7981 */ /* 0x000f22000c1e1b00 */
[----:B--2---:R-:W-:-:S03]  /*02a0*/  DFMA R22, R6, R8, R22 ;  /* 0x000000080616722b */ /* 0x004fc60000000016 */
        /* <DEDUP_REMOVED lines=23> */
[----:B------:R-:W-:-:S04]  /*0420*/  UIADD3 UR4, UPT, UPT, UR4, 0x10, URZ ;  /* 0x0000001004047890 */ /* 0x000fc8000fffe0ff */
[----:B------:R-:W-:Y:S01]  /*0430*/  UISETP.NE.AND UP0, UPT, UR4, 0x80, UPT ;  /* 0x000000800400788c */ /* 0x000fe2000bf05270 */
[----:B--2---:R-:W-:Y:S01]  /*0440*/  DFMA R6, R6, R8, R22 ;  /* 0x000000080606722b */ /* 0x004fe20000000016 */
[----:B------:R-:W-:-:S05]  /*0450*/  IADD3 R8, P1, PT, R4, 0x80, RZ ;  /* 0x0000008004087810 */ /* 0x000fca0007f3e0ff */
[----:B------:R-:W-:Y:S02]  /*0460*/  IMAD.X R9, RZ, RZ, R5, P1 ;  /* 0x000000ffff097224 */ /* 0x000fe400008e0605 */
[----:B---3--:R-:W-:Y:S01]  /*0470*/  DFMA R6, R14, R16, R6 ;  /* 0x000000100e06722b */ /* 0x008fe20000000006 */
[----:B------:R-:W-:-:S04]  /*0480*/  IADD3 R14, P0, PT, R2, 0x80, RZ ;  /* 0x00000080020e7810 */ /* 0x000fc80007f1e0ff */
[----:B------:R-:W-:-:S03]  /*0490*/  IADD3.X R15, PT, PT, RZ, R3, RZ, P0, !PT ;  /* 0x00000003ff0f7210 */ /* 0x000fc600007fe4ff */
[----:B----4-:R-:W-:-:S08]  /*04a0*/  DFMA R6, R18, R20, R6 ;  /* 0x000000141206722b */ /* 0x010fd00000000006 */
[----:B------:R-:W-:Y:S01]  /*04b0*/  DFMA R6, R12, R10, R6 ;  /* 0x0000000a0c06722b */ /* 0x000fe20000000006 */
[----:B------:R-:W-:Y:S10]  /*04c0*/  BRA.U UP0, `(.L_x_8) ;  /* 0xfffffffd00147547 */ /* 0x000ff4000b83ffff */
[----:B------:R-:W0:Y:S02]  /*04d0*/  LDC.64 R2, c[0x0][0x398] ;  /* 0x0000e600ff027b82 */ /* 0x000e240000000a00 */
[----:B0-----:R-:W-:-:S05]  /*04e0*/  IMAD.WIDE.U32 R2, R0, 0x8, R2 ;  /* 0x0000000800027825 */ /* 0x001fca00078e0002 */
[----:B------:R-:W-:Y:S01]  /*04f0*/  STG.E.64 desc[UR6][R2.64], R6 ;  /* 0x0000000602007986 */ /* 0x000fe2000c101b06 */
[----:B------:R-:W-:Y:S05]  /*0500*/  EXIT ;  /* 0x000000000000794d */ /* 0x000fea0003800000 */
.L_x_9:
        /* <DEDUP_REMOVED lines=15> */
.L_x_16:


//--------------------- .text._Z13forwardHiddenPdS_S_S_ --------------------------
	.section	.text._Z13forwardHiddenPdS_S_S_,"ax",@progbits
	.align	128
        .global         _Z13forwardHiddenPdS_S_S_
        .type           _Z13forwardHiddenPdS_S_S_,@function
        .size           _Z13forwardHiddenPdS_S_S_,(.L_x_17 - _Z13forwardHiddenPdS_S_S_)
        .other          _Z13forwardHiddenPdS_S_S_,@"STO_CUDA_ENTRY STV_DEFAULT"
_Z13forwardHiddenPdS_S_S_:
.text._Z13forwardHiddenPdS_S_S_:
        /* <DEDUP_REMOVED lines=13> */
[----:B------:R-:W-:Y:S01]  /*00d0*/  IADD3 R14, P0, PT, R2, 0x40, RZ ;  /* 0x00000040020e7810 */ /* 0x000fe20007f1e0ff */
[----:B------:R-:W-:Y:S01]  /*00e0*/  IMAD.U32 R8, RZ, RZ, UR4 ;  /* 0x00000004ff087e24 */ /* 0x000fe2000f8e00ff */
[----:B------:R-:W-:-:S03]  /*00f0*/  UMOV UR4, URZ ;  /* 0x000000ff00047c82 */ /* 0x000fc60008000000 */
[----:B------:R-:W-:Y:S01]  /*0100*/  MOV R9, UR5 ;  /* 0x0000000500097c02 */ /* 0x000fe20008000f00 */
[----:B------:R-:W-:-:S07]  /*0110*/  IMAD.X R15, RZ, RZ, R3, P0 ;  /* 0x000000ffff0f7224 */ /* 0x000fce00000e0603 */
.L_x_10:
[----:B------:R-:W-:Y:S01]  /*0120*/  IMAD.MOV.U32 R2, RZ, RZ, R14 ;  /* 0x000000ffff027224 */ /* 0x000fe200078e000e */
[----:B------:R-:W-:Y:S01]  /*0130*/  MOV R4, R8 ;  /* 0x0000000800047202 */ /* 0x000fe20000000f00 */
[----:B------:R-:W-:Y:S02]  /*0140*/  IMAD.MOV.U32 R3, RZ, RZ, R15 ;  /* 0x000000ffff037224 */ /* 0x000fe400078e000f */
        /* <DEDUP_REMOVED lines=56> */
[----:B------:R-:W0:Y:S01]  /*04d0*/  LDC.64 R4, c[0x0][0x398] ;  /* 0x0000e600ff047b82 */ /* 0x000e220000000a00 */
[----:B------:R-:W-:Y:S01]  /*04e0*/  DSETP.MAX.AND P0, P1, RZ, R6, PT ;  /* 0x00000006ff00722a */ /* 0x000fe2000390f000 */
[----:B------:R-:W-:Y:S01]  /*04f0*/  IMAD.MOV.U32 R2, RZ, RZ, RZ ;  /* 0x000000ffff027224 */ /* 0x000fe200078e00ff */
[----:B------:R-:W-:-:S04]  /*0500*/  MOV R3, R7 ;  /* 0x0000000700037202 */ /* 0x000fc80000000f00 */
[C---:B------:R-:W-:Y:S02]  /*0510*/  FSEL R9, R2.reuse, R3, P0 ;  /* 0x0000000302097208 */ /* 0x040fe40000000000 */
[----:B------:R-:W-:-:S06]  /*0520*/  SEL R2, R2, R6, P0 ;  /* 0x0000000602027207 */ /* 0x000fcc0000000000 */
[----:B------:R-:W-:-:S04]  /*0530*/  @P1 LOP3.LUT R9, R3, 0x80000, RZ, 0xfc, !PT ;  /* 0x0008000003091812 */ /* 0x000fc800078efcff */
[----:B------:R-:W-:Y:S01]  /*0540*/  MOV R3, R9 ;  /* 0x0000000900037202 */ /* 0x000fe20000000f00 */
[----:B0-----:R-:W-:-:S05]  /*0550*/  IMAD.WIDE.U32 R4, R0, 0x8, R4 ;  /* 0x0000000800047825 */ /* 0x001fca00078e0004 */
[----:B------:R-:W-:Y:S01]  /*0560*/  STG.E.64 desc[UR6][R4.64], R2 ;  /* 0x0000000204007986 */ /* 0x000fe2000c101b06 */
[----:B------:R-:W-:Y:S05]  /*0570*/  EXIT ;  /* 0x000000000000794d */ /* 0x000fea0003800000 */
.L_x_11:
        /* <DEDUP_REMOVED lines=16> */
.L_x_17:


//--------------------- .nv.shared.reserved.0     --------------------------
	.section	.nv.shared.reserved.0,"aw",@nobits
	.weak		__nv_reservedSMEM_offset_0_alias
	.size		__nv_reservedSMEM_offset_0_alias, 0, 64
	.other		__nv_reservedSMEM_offset_0_alias,@"STO_CUDA_RESERVED_SHARED STV_DEFAULT"
__nv_reservedSMEM_offset_0_alias:
	.zero		0
	.zero		64


//--------------------- .nv.constant0._Z17updateHiddenLayerPdS_S_S_ --------------------------
	.section	.nv.constant0._Z17updateHiddenLayerPdS_S_S_,"a",@progbits
	.sectionflags	@""
	.align	4
.nv.constant0._Z17updateHiddenLayerPdS_S_S_:
	.zero		928


//--------------------- .nv.constant0._Z17updateOutputLayerPdS_S_S_ --------------------------
	.section	.nv.constant0._Z17updateOutputLayerPdS_S_S_,"a",@progbits
	.sectionflags	@""
	.align	4
.nv.constant0._Z17updateOutputLayerPdS_S_S_:
	.zero		928


//--------------------- .nv.constant0._Z22computeHiddenGradientsPdS_S_S_ --------------------------
	.section	.nv.constant0._Z22computeHiddenGradientsPdS_S_S_,"a",@progbits
	.sectionflags	@""
	.align	4
.nv.constant0._Z22computeHiddenGradientsPdS_S_S_:
	.zero		928


//--------------------- .nv.constant0._Z22computeOutputGradientsPdS_S_ --------------------------
	.section	.nv.constant0._Z22computeOutputGradientsPdS_S_,"a",@progbits
	.sectionflags	@""
	.align	4
.nv.constant0._Z22computeOutputGradientsPdS_S_:
	.zero		920


//--------------------- .nv.constant0._Z13forwardOutputPdS_S_S_ --------------------------
	.section	.nv.constant0._Z13forwardOutputPdS_S_S_,"a",@progbits
	.sectionflags	@""
	.align	4
.nv.constant0._Z13forwardOutputPdS_S_S_:
	.zero		928


//--------------------- .nv.constant0._Z13forwardHiddenPdS_S_S_ --------------------------
	.section	.nv.constant0._Z13forwardHiddenPdS_S_S_,"a",@progbits
	.sectionflags	@""
	.align	4
.nv.constant0._Z13forwardHiddenPdS_S_S_:
	.zero		928


//--------------------- SYMBOLS --------------------------

	.type		.nv.reservedSmem.offset0,@object
	.size		.nv.reservedSmem.offset0,0x4
